//
// Generated by NVIDIA NVVM Compiler
//
// Compiler Build ID: CL-36424714
// Cuda compilation tools, release 13.0, V13.0.88
// Based on NVVM 20.0.0
//

.version 9.0
.target sm_100
.address_size 64

	// .globl	_Z14print_block_idv
.extern .func  (.param .b32 func_retval0) vprintf
(
	.param .b64 vprintf_param_0,
	.param .b64 vprintf_param_1
)
;
.global .align 1 .b8 $str[11] = {37, 100, 32, 37, 100, 32, 37, 100, 32, 10};

.visible .entry _Z14print_block_idv()
{
	.local .align 8 .b8 	__local_depot0[16];
	.reg .b64 	%SP;
	.reg .b64 	%SPL;
	.reg .b32 	%r<6>;
	.reg .b64 	%rd<5>;

	mov.u64 	%SPL, __local_depot0;
	cvta.local.u64 	%SP, %SPL;
	add.u64 	%rd1, %SP, 0;
	add.u64 	%rd2, %SPL, 0;
	mov.u32 	%r1, %ctaid.x;
	mov.u32 	%r2, %ctaid.y;
	mov.u32 	%r3, %ctaid.z;
	st.local.v2.u32 	[%rd2], {%r1, %r2};
	st.local.u32 	[%rd2+8], %r3;
	mov.u64 	%rd3, $str;
	cvta.global.u64 	%rd4, %rd3;
	{ // callseq 0, 0
	.param .b64 param0;
	st.param.b64 	[param0], %rd4;
	.param .b64 param1;
	st.param.b64 	[param1], %rd1;
	.param .b32 retval0;
	call.uni (retval0), 
	vprintf, 
	(
	param0, 
	param1
	);
	ld.param.b32 	%r4, [retval0];
	} // callseq 0
	ret;

}


// ===== COMPILED SASS (sm_100) =====

	.target	sm_100

	.elftype	@"ET_EXEC"


//--------------------- .note.nv.tkinfo           --------------------------
	.section	.note.nv.tkinfo,"",@"SHT_NOTE"
	.sectionflags	@"SHF_NOTE_NV_TKINFO"
	.tkinfo
        /*0018*/ 	.word	0x00000002
        /*0030*/ 	.string	""
        /*0030*/ 	.string	"ptxas"
        /*0030*/ 	.string	"Cuda compilation tools, release 13.0, V13.0.88"
        /*0030*/ 	.string	"Build cuda_13.0.r13.0/compiler.36424714_0"
        /*0030*/ 	.string	"-arch sm_100 -m 64 "



//--------------------- .note.nv.cuinfo           --------------------------
	.section	.note.nv.cuinfo,"",@"SHT_NOTE"
	.sectionflags	@"SHF_NOTE_NV_CUINFO"
        /*0018*/ 	.short	0x0002
        /*001a*/ 	.short	0x0064
        /*001c*/ 	.short	0x0082
	.zero		2


//--------------------- .nv.info                  --------------------------
	.section	.nv.info,"",@"SHT_CUDA_INFO"
	.align	4


	//----- nvinfo : EIATTR_REGCOUNT
	.align		4
        /*0000*/ 	.byte	0x04, 0x2f
        /*0002*/ 	.short	(.L_2 - .L_1)
	.align		4
.L_1:
        /*0004*/ 	.word	index@(_Z14print_block_idv)
        /*0008*/ 	.word	0x00000018


	//----- nvinfo : EIATTR_FRAME_SIZE
	.align		4
.L_2:
        /*000c*/ 	.byte	0x04, 0x11
        /*000e*/ 	.short	(.L_4 - .L_3)
	.align		4
.L_3:
        /*0010*/ 	.word	index@(_Z14print_block_idv)
        /*0014*/ 	.word	0x00000010


	//----- nvinfo : EIATTR_MIN_STACK_SIZE
	.align		4
.L_4:
        /*0018*/ 	.byte	0x04, 0x12
        /*001a*/ 	.short	(.L_6 - .L_5)
	.align		4
.L_5:
        /*001c*/ 	.word	index@(_Z14print_block_idv)
        /*0020*/ 	.word	0x00000010
.L_6:


//--------------------- .nv.compat                --------------------------
	.section	.nv.compat,"",@"SHT_CUDA_COMPAT_INFO"
	.align	4
        /*0000*/ 	.byte	0x02, 0x09, 0x00, 0x00, 0x02, 0x02, 0x01, 0x00, 0x02, 0x05, 0x05, 0x00, 0x03, 0x07, 0x01, 0x01
        /*0010*/ 	.byte	0x02, 0x03, 0x00, 0x00, 0x02, 0x06, 0x01, 0x00, 0x04, 0x0b, 0x08, 0x00, 0x09, 0x00, 0x00, 0x00
        /*0020*/ 	.byte	0x00, 0x00, 0x00, 0x00


//--------------------- .nv.info._Z14print_block_idv --------------------------
	.section	.nv.info._Z14print_block_idv,"",@"SHT_CUDA_INFO"
	.sectionflags	@""
	.align	4


	//----- nvinfo : EIATTR_CUDA_API_VERSION
	.align		4
        /*0000*/ 	.byte	0x04, 0x37
        /*0002*/ 	.short	(.L_8 - .L_7)
.L_7:
        /*0004*/ 	.word	0x00000082


	//----- nvinfo : EIATTR_SPARSE_MMA_MASK
	.align		4
.L_8:
        /*0008*/ 	.byte	0x03, 0x50
        /*000a*/ 	.short	0x0000


	//----- nvinfo : EIATTR_MAXREG_COUNT
	.align		4
        /*000c*/ 	.byte	0x03, 0x1b
        /*000e*/ 	.short	0x00ff


	//----- nvinfo : EIATTR_EXTERNS
	.align		4
        /*0010*/ 	.byte	0x04, 0x0f
        /*0012*/ 	.short	(.L_10 - .L_9)


	//   ....[0]....
	.align		4
.L_9:
        /*0014*/ 	.word	index@(vprintf)


	//----- nvinfo : EIATTR_MERCURY_ISA_VERSION
	.align		4
.L_10:
        /*0018*/ 	.byte	0x03, 0x5f
        /*001a*/ 	.short	0x0101


	//----- nvinfo : EIATTR_VRC_CTA_INIT_COUNT
	.align		4
        /*001c*/ 	.byte	0x02, 0x4a
	.zero		1
	.zero		1


	//----- nvinfo : EIATTR_SYSCALL_OFFSETS
	.align		4
        /*0020*/ 	.byte	0x04, 0x46
        /*0022*/ 	.short	(.L_12 - .L_11)


	//   ....[0]....
.L_11:
        /*0024*/ 	.word	0x00000110


	//----- nvinfo : EIATTR_EXIT_INSTR_OFFSETS
	.align		4
.L_12:
        /*0028*/ 	.byte	0x04, 0x1c
        /*002a*/ 	.short	(.L_14 - .L_13)


	//   ....[0]....
.L_13:
        /*002c*/ 	.word	0x00000120


	//----- nvinfo : EIATTR_SW_WAR
	.align		4
.L_14:
        /*0030*/ 	.byte	0x04, 0x36
        /*0032*/ 	.short	(.L_16 - .L_15)
.L_15:
        /*0034*/ 	.word	0x00000008
.L_16:


//--------------------- .nv.callgraph             --------------------------
	.section	.nv.callgraph,"",@"SHT_CUDA_CALLGRAPH"
	.align	4
	.sectionentsize	8
	.align		4
        /*0000*/ 	.word	0x00000000
	.align		4
        /*0004*/ 	.word	0xffffffff
	.align		4
        /*0008*/ 	.word	index@(_Z14print_block_idv)
	.align		4
        /*000c*/ 	.word	index@(vprintf)
	.align		4
        /*0010*/ 	.word	0x00000000
	.align		4
        /*0014*/ 	.word	0xfffffffe
	.align		4
        /*0018*/ 	.word	0x00000000
	.align		4
        /*001c*/ 	.word	0xfffffffd
	.align		4
        /*0020*/ 	.word	0x00000000
	.align		4
        /*0024*/ 	.word	0xfffffffc


//--------------------- .nv.constant4             --------------------------
	.section	.nv.constant4,"a",@progbits
	.align	8
	.align		8
.nv.constant4:
        /*0000*/ 	.dword	vprintf
	.align		8
        /*0008*/ 	.dword	$str


//--------------------- .text._Z14print_block_idv --------------------------
	.section	.text._Z14print_block_idv,"ax",@progbits
	.align	128
        .global         _Z14print_block_idv
        .type           _Z14print_block_idv,@function
        .size           _Z14print_block_idv,(.L_x_2 - _Z14print_block_idv)
        .other          _Z14print_block_idv,@"STO_CUDA_ENTRY STV_DEFAULT"
_Z14print_block_idv:
.text._Z14print_block_idv:
[----:B------:R-:W0:Y:S01]  /*0000*/  LDC R1, c[0x0][0x37c] ;  /* 0x0000df00ff017b82 */ /* 0x000e220000000800 */
[----:B------:R-:W1:Y:S01]  /*0010*/  S2R R8, SR_CTAID.X ;  /* 0x0000000000087919 */ /* 0x000e620000002500 */
[----:B0-----:R-:W-:Y:S01]  /*0020*/  VIADD R1, R1, 0xfffffff0 ;  /* 0xfffffff001017836 */ /* 0x001fe20000000000 */
[----:B------:R-:W-:Y:S01]  /*0030*/  MOV R0, 0x0 ;  /* 0x0000000000007802 */ /* 0x000fe20000000f00 */
[----:B------:R-:W0:Y:S01]  /*0040*/  LDCU UR4, c[0x0][0x2f8] ;  /* 0x00005f00ff0477ac */ /* 0x000e220008000800 */
[----:B------:R-:W1:Y:S03]  /*0050*/  S2R R9, SR_CTAID.Y ;  /* 0x0000000000097919 */ /* 0x000e660000002600 */
[----:B------:R2:W3:Y:S01]  /*0060*/  LDC.64 R2, c[0x4][R0] ;  /* 0x0100000000027b82 */ /* 0x0004e20000000a00 */
[----:B------:R-:W4:Y:S01]  /*0070*/  LDCU.64 UR6, c[0x4][0x8] ;  /* 0x01000100ff0677ac */ /* 0x000f220008000a00 */
[----:B------:R-:W5:Y:S01]  /*0080*/  S2R R10, SR_CTAID.Z ;  /* 0x00000000000a7919 */ /* 0x000f620000002700 */
[----:B------:R-:W2:Y:S01]  /*0090*/  LDCU UR5, c[0x0][0x2fc] ;  /* 0x00005f80ff0577ac */ /* 0x000ea20008000800 */
[----:B0-----:R-:W-:Y:S01]  /*00a0*/  IADD3 R6, P0, PT, R1, UR4, RZ ;  /* 0x0000000401067c10 */ /* 0x001fe2000ff1e0ff */
[----:B----4-:R-:W-:Y:S01]  /*00b0*/  IMAD.U32 R4, RZ, RZ, UR6 ;  /* 0x00000006ff047e24 */ /* 0x010fe2000f8e00ff */
[----:B------:R-:W-:-:S03]  /*00c0*/  MOV R5, UR7 ;  /* 0x0000000700057c02 */ /* 0x000fc60008000f00 */
[----:B--2---:R-:W-:Y:S01]  /*00d0*/  IMAD.X R7, RZ, RZ, UR5, P0 ;  /* 0x00000005ff077e24 */ /* 0x004fe200080e06ff */
[----:B-1----:R0:W-:Y:S04]  /*00e0*/  STL.64 [R1], R8 ;  /* 0x0000000801007387 */ /* 0x0021e80000100a00 */
[----:B-----5:R0:W-:Y:S03]  /*00f0*/  STL [R1+0x8], R10 ;  /* 0x0000080a01007387 */ /* 0x0201e60000100800 */
[----:B------:R-:W-:-:S07]  /*0100*/  LEPC R20, `(.L_x_0) ;  /* 0x000000001014794e */ /* 0x000fce0000000000 */
[----:B0--3--:R-:W-:Y:S05]  /*0110*/  CALL.ABS.NOINC R2 ;  /* 0x0000000002007343 */ /* 0x009fea0003c00000 */
.L_x_0:
[----:B------:R-:W-:Y:S05]  /*0120*/  EXIT ;  /* 0x000000000000794d */ /* 0x000fea0003800000 */
.L_x_1:
[----:B------:R-:W-:-:S00]  /*0130*/  BRA `(.L_x_1) ;  /* 0xfffffffc00fc7947 */ /* 0x000fc0000383ffff */
[----:B------:R-:W-:-:S00]  /*0140*/  NOP ;  /* 0x0000000000007918 */ /* 0x000fc00000000000 */
        /* <DEDUP_REMOVED lines=11> */
.L_x_2:


//--------------------- .nv.global.init           --------------------------
	.section	.nv.global.init,"aw",@progbits
.nv.global.init:
	.type		$str,@object
	.size		$str,(.L_0 - $str)
$str:
        /*0000*/ 	.byte	0x25, 0x64, 0x20, 0x25, 0x64, 0x20, 0x25, 0x64, 0x20, 0x0a, 0x00
.L_0:


//--------------------- .nv.shared.reserved.0     --------------------------
	.section	.nv.shared.reserved.0,"aw",@nobits
	.weak		__nv_reservedSMEM_offset_0_alias
	.size		__nv_reservedSMEM_offset_0_alias, 0, 64
	.other		__nv_reservedSMEM_offset_0_alias,@"STO_CUDA_RESERVED_SHARED STV_DEFAULT"
__nv_reservedSMEM_offset_0_alias:
	.zero		0
	.zero		64


//--------------------- .nv.constant0._Z14print_block_idv --------------------------
	.section	.nv.constant0._Z14print_block_idv,"a",@progbits
	.sectionflags	@""
	.align	4
.nv.constant0._Z14print_block_idv:
	.zero		896


//--------------------- SYMBOLS --------------------------

	.type		.nv.reservedSmem.offset0,@object
	.size		.nv.reservedSmem.offset0,0x4
	.type		vprintf,@function
